//
// Generated by NVIDIA NVVM Compiler
//
// Compiler Build ID: CL-36424714
// Cuda compilation tools, release 13.0, V13.0.88
// Based on NVVM 20.0.0
//

.version 9.0
.target sm_100
.address_size 64

	// .globl	_Z16reduction_KerneliPiS_
// _ZZ16reduction_KerneliPiS_E5value has been demoted

.visible .entry _Z16reduction_KerneliPiS_(
	.param .u32 _Z16reduction_KerneliPiS__param_0,
	.param .u64 .ptr .align 1 _Z16reduction_KerneliPiS__param_1,
	.param .u64 .ptr .align 1 _Z16reduction_KerneliPiS__param_2
)
{
	.reg .pred 	%p<4>;
	.reg .b32 	%r<19>;
	.reg .b64 	%rd<11>;
	// demoted variable
	.shared .align 4 .b8 _ZZ16reduction_KerneliPiS_E5value[4];
	ld.param.u32 	%r4, [_Z16reduction_KerneliPiS__param_0];
	ld.param.u64 	%rd3, [_Z16reduction_KerneliPiS__param_1];
	ld.param.u64 	%rd2, [_Z16reduction_KerneliPiS__param_2];
	cvta.to.global.u64 	%rd1, %rd3;
	mov.u32 	%r1, %ctaid.x;
	mov.u32 	%r5, %ntid.x;
	mov.u32 	%r2, %tid.x;
	mad.lo.s32 	%r3, %r1, %r5, %r2;
	mov.b32 	%r6, 0;
	st.shared.u32 	[_ZZ16reduction_KerneliPiS_E5value], %r6;
	setp.ge.s32 	%p1, %r3, %r4;
	@%p1 bra 	$L__BB0_5;
	mov.u32 	%r7, %nctaid.x;
	setp.lt.u32 	%p2, %r7, 2;
	@%p2 bra 	$L__BB0_4;
	shl.b32 	%r12, %r3, 1;
	mul.wide.s32 	%rd7, %r12, 4;
	add.s64 	%rd8, %rd1, %rd7;
	ld.global.u32 	%r13, [%rd8];
	mov.u32 	%r14, _ZZ16reduction_KerneliPiS_E5value;
	atom.shared.sys.add.u32 	%r15, [%r14], %r13;
	bar.sync 	0;
	ld.global.u32 	%r16, [%rd8+4];
	atom.shared.sys.add.u32 	%r17, [%r14], %r16;
	setp.ne.s32 	%p3, %r2, 0;
	@%p3 bra 	$L__BB0_5;
	bar.sync 	0;
	ld.shared.u32 	%r18, [_ZZ16reduction_KerneliPiS_E5value];
	mul.wide.u32 	%rd9, %r1, 4;
	add.s64 	%rd10, %rd1, %rd9;
	st.global.u32 	[%rd10], %r18;
	bra.uni 	$L__BB0_5;
$L__BB0_4:
	mul.wide.s32 	%rd4, %r3, 4;
	add.s64 	%rd5, %rd1, %rd4;
	ld.global.u32 	%r8, [%rd5];
	mov.u32 	%r9, _ZZ16reduction_KerneliPiS_E5value;
	atom.shared.sys.add.u32 	%r10, [%r9], %r8;
	bar.sync 	0;
	ld.shared.u32 	%r11, [_ZZ16reduction_KerneliPiS_E5value];
	cvta.to.global.u64 	%rd6, %rd2;
	st.global.u32 	[%rd6], %r11;
$L__BB0_5:
	ret;

}


// ===== COMPILED SASS (sm_100) =====

	.target	sm_100

	.elftype	@"ET_EXEC"


//--------------------- .note.nv.tkinfo           --------------------------
	.section	.note.nv.tkinfo,"",@"SHT_NOTE"
	.sectionflags	@"SHF_NOTE_NV_TKINFO"
	.tkinfo
        /*0018*/ 	.word	0x00000002
        /*0030*/ 	.string	""
        /*0030*/ 	.string	"ptxas"
        /*0030*/ 	.string	"Cuda compilation tools, release 13.0, V13.0.88"
        /*0030*/ 	.string	"Build cuda_13.0.r13.0/compiler.36424714_0"
        /*0030*/ 	.string	"-arch sm_100 -m 64 "



//--------------------- .note.nv.cuinfo           --------------------------
	.section	.note.nv.cuinfo,"",@"SHT_NOTE"
	.sectionflags	@"SHF_NOTE_NV_CUINFO"
        /*0018*/ 	.short	0x0002
        /*001a*/ 	.short	0x0064
        /*001c*/ 	.short	0x0082
	.zero		2


//--------------------- .nv.info                  --------------------------
	.section	.nv.info,"",@"SHT_CUDA_INFO"
	.align	4


	//----- nvinfo : EIATTR_REGCOUNT
	.align		4
        /*0000*/ 	.byte	0x04, 0x2f
        /*0002*/ 	.short	(.L_1 - .L_0)
	.align		4
.L_0:
        /*0004*/ 	.word	index@(_Z16reduction_KerneliPiS_)
        /*0008*/ 	.word	0x0000000d


	//----- nvinfo : EIATTR_FRAME_SIZE
	.align		4
.L_1:
        /*000c*/ 	.byte	0x04, 0x11
        /*000e*/ 	.short	(.L_3 - .L_2)
	.align		4
.L_2:
        /*0010*/ 	.word	index@(_Z16reduction_KerneliPiS_)
        /*0014*/ 	.word	0x00000000


	//----- nvinfo : EIATTR_MIN_STACK_SIZE
	.align		4
.L_3:
        /*0018*/ 	.byte	0x04, 0x12
        /*001a*/ 	.short	(.L_5 - .L_4)
	.align		4
.L_4:
        /*001c*/ 	.word	index@(_Z16reduction_KerneliPiS_)
        /*0020*/ 	.word	0x00000000
.L_5:


//--------------------- .nv.compat                --------------------------
	.section	.nv.compat,"",@"SHT_CUDA_COMPAT_INFO"
	.align	4
        /*0000*/ 	.byte	0x02, 0x09, 0x00, 0x00, 0x02, 0x02, 0x01, 0x00, 0x02, 0x05, 0x05, 0x00, 0x03, 0x07, 0x01, 0x01
        /*0010*/ 	.byte	0x02, 0x03, 0x00, 0x00, 0x02, 0x06, 0x01, 0x00, 0x04, 0x0b, 0x08, 0x00, 0x09, 0x00, 0x00, 0x00
        /*0020*/ 	.byte	0x00, 0x00, 0x00, 0x00


//--------------------- .nv.info._Z16reduction_KerneliPiS_ --------------------------
	.section	.nv.info._Z16reduction_KerneliPiS_,"",@"SHT_CUDA_INFO"
	.sectionflags	@""
	.align	4


	//----- nvinfo : EIATTR_CUDA_API_VERSION
	.align		4
        /*0000*/ 	.byte	0x04, 0x37
        /*0002*/ 	.short	(.L_7 - .L_6)
.L_6:
        /*0004*/ 	.word	0x00000082


	//----- nvinfo : EIATTR_KPARAM_INFO
	.align		4
.L_7:
        /*0008*/ 	.byte	0x04, 0x17
        /*000a*/ 	.short	(.L_9 - .L_8)
.L_8:
        /*000c*/ 	.word	0x00000000
        /*0010*/ 	.short	0x0002
        /*0012*/ 	.short	0x0010
        /*0014*/ 	.byte	0x00, 0xf5, 0x21, 0x00


	//----- nvinfo : EIATTR_KPARAM_INFO
	.align		4
.L_9:
        /*0018*/ 	.byte	0x04, 0x17
        /*001a*/ 	.short	(.L_11 - .L_10)
.L_10:
        /*001c*/ 	.word	0x00000000
        /*0020*/ 	.short	0x0001
        /*0022*/ 	.short	0x0008
        /*0024*/ 	.byte	0x00, 0xf5, 0x21, 0x00


	//----- nvinfo : EIATTR_KPARAM_INFO
	.align		4
.L_11:
        /*0028*/ 	.byte	0x04, 0x17
        /*002a*/ 	.short	(.L_13 - .L_12)
.L_12:
        /*002c*/ 	.word	0x00000000
        /*0030*/ 	.short	0x0000
        /*0032*/ 	.short	0x0000
        /*0034*/ 	.byte	0x00, 0xf0, 0x11, 0x00


	//----- nvinfo : EIATTR_SPARSE_MMA_MASK
	.align		4
.L_13:
        /*0038*/ 	.byte	0x03, 0x50
        /*003a*/ 	.short	0x0000


	//----- nvinfo : EIATTR_MAXREG_COUNT
	.align		4
        /*003c*/ 	.byte	0x03, 0x1b
        /*003e*/ 	.short	0x00ff


	//----- nvinfo : EIATTR_NUM_BARRIERS
	.align		4
        /*0040*/ 	.byte	0x02, 0x4c
        /*0042*/ 	.byte	0x01
	.zero		1


	//----- nvinfo : EIATTR_MERCURY_ISA_VERSION
	.align		4
        /*0044*/ 	.byte	0x03, 0x5f
        /*0046*/ 	.short	0x0101


	//----- nvinfo : EIATTR_INT_WARP_WIDE_INSTR_OFFSETS
	.align		4
        /*0048*/ 	.byte	0x04, 0x31
        /*004a*/ 	.short	(.L_15 - .L_14)


	//   ....[0]....
.L_14:
        /*004c*/ 	.word	0x00000140


	//   ....[1]....
        /*0050*/ 	.word	0x00000180


	//   ....[2]....
        /*0054*/ 	.word	0x000001d0


	//   ....[3]....
        /*0058*/ 	.word	0x000002a0


	//   ....[4]....
        /*005c*/ 	.word	0x000002f0


	//----- nvinfo : EIATTR_VRC_CTA_INIT_COUNT
	.align		4
.L_15:
        /*0060*/ 	.byte	0x02, 0x4a
	.zero		1
	.zero		1


	//----- nvinfo : EIATTR_EXIT_INSTR_OFFSETS
	.align		4
        /*0064*/ 	.byte	0x04, 0x1c
        /*0066*/ 	.short	(.L_17 - .L_16)


	//   ....[0]....
.L_16:
        /*0068*/ 	.word	0x000000b0


	//   ....[1]....
        /*006c*/ 	.word	0x00000210


	//   ....[2]....
        /*0070*/ 	.word	0x00000260


	//   ....[3]....
        /*0074*/ 	.word	0x00000350


	//----- nvinfo : EIATTR_CBANK_PARAM_SIZE
	.align		4
.L_17:
        /*0078*/ 	.byte	0x03, 0x19
        /*007a*/ 	.short	0x0018


	//----- nvinfo : EIATTR_PARAM_CBANK
	.align		4
        /*007c*/ 	.byte	0x04, 0x0a
        /*007e*/ 	.short	(.L_19 - .L_18)
	.align		4
.L_18:
        /*0080*/ 	.word	index@(.nv.constant0._Z16reduction_KerneliPiS_)
        /*0084*/ 	.short	0x0380
        /*0086*/ 	.short	0x0018


	//----- nvinfo : EIATTR_SW_WAR
	.align		4
.L_19:
        /*0088*/ 	.byte	0x04, 0x36
        /*008a*/ 	.short	(.L_21 - .L_20)
.L_20:
        /*008c*/ 	.word	0x00000008
.L_21:


//--------------------- .nv.callgraph             --------------------------
	.section	.nv.callgraph,"",@"SHT_CUDA_CALLGRAPH"
	.align	4
	.sectionentsize	8
	.align		4
        /*0000*/ 	.word	0x00000000
	.align		4
        /*0004*/ 	.word	0xffffffff
	.align		4
        /*0008*/ 	.word	0x00000000
	.align		4
        /*000c*/ 	.word	0xfffffffe
	.align		4
        /*0010*/ 	.word	0x00000000
	.align		4
        /*0014*/ 	.word	0xfffffffd
	.align		4
        /*0018*/ 	.word	0x00000000
	.align		4
        /*001c*/ 	.word	0xfffffffc


//--------------------- .text._Z16reduction_KerneliPiS_ --------------------------
	.section	.text._Z16reduction_KerneliPiS_,"ax",@progbits
	.align	128
        .global         _Z16reduction_KerneliPiS_
        .type           _Z16reduction_KerneliPiS_,@function
        .size           _Z16reduction_KerneliPiS_,(.L_x_2 - _Z16reduction_KerneliPiS_)
        .other          _Z16reduction_KerneliPiS_,@"STO_CUDA_ENTRY STV_DEFAULT"
_Z16reduction_KerneliPiS_:
.text._Z16reduction_KerneliPiS_:
[----:B------:R-:W-:Y:S01]  /*0000*/  LDC R1, c[0x0][0x37c] ;  /* 0x0000df00ff017b82 */ /* 0x000fe20000000800 */
[----:B------:R-:W0:Y:S01]  /*0010*/  S2R R9, SR_CTAID.X ;  /* 0x0000000000097919 */ /* 0x000e220000002500 */
[----:B------:R-:W0:Y:S06]  /*0020*/  LDCU UR4, c[0x0][0x360] ;  /* 0x00006c00ff0477ac */ /* 0x000e2c0008000800 */
[----:B------:R-:W1:Y:S01]  /*0030*/  S2UR UR5, SR_CgaCtaId ;  /* 0x00000000000579c3 */ /* 0x000e620000008800 */
[----:B------:R-:W0:Y:S01]  /*0040*/  S2R R8, SR_TID.X ;  /* 0x0000000000087919 */ /* 0x000e220000002100 */
[----:B------:R-:W2:Y:S01]  /*0050*/  LDCU UR6, c[0x0][0x380] ;  /* 0x00007000ff0677ac */ /* 0x000ea20008000800 */
[----:B0-----:R-:W-:Y:S01]  /*0060*/  IMAD R7, R9, UR4, R8 ;  /* 0x0000000409077c24 */ /* 0x001fe2000f8e0208 */
[----:B------:R-:W-:-:S02]  /*0070*/  UMOV UR4, 0x400 ;  /* 0x0000040000047882 */ /* 0x000fc40000000000 */
[----:B-1----:R-:W-:Y:S02]  /*0080*/  ULEA UR4, UR5, UR4, 0x18 ;  /* 0x0000000405047291 */ /* 0x002fe4000f8ec0ff */
[----:B--2---:R-:W-:-:S07]  /*0090*/  ISETP.GE.AND P0, PT, R7, UR6, PT ;  /* 0x0000000607007c0c */ /* 0x004fce000bf06270 */
[----:B------:R-:W-:Y:S06]  /*00a0*/  STS [UR4], RZ ;  /* 0x000000ffff007988 */ /* 0x000fec0008000804 */
[----:B------:R-:W-:Y:S05]  /*00b0*/  @P0 EXIT ;  /* 0x000000000000094d */ /* 0x000fea0003800000 */
[----:B------:R-:W0:Y:S01]  /*00c0*/  LDCU UR5, c[0x0][0x370] ;  /* 0x00006e00ff0577ac */ /* 0x000e220008000800 */
[----:B------:R-:W1:Y:S01]  /*00d0*/  LDCU.64 UR6, c[0x0][0x358] ;  /* 0x00006b00ff0677ac */ /* 0x000e620008000a00 */
[----:B0-----:R-:W-:-:S09]  /*00e0*/  UISETP.GE.U32.AND UP0, UPT, UR5, 0x2, UPT ;  /* 0x000000020500788c */ /* 0x001fd2000bf06070 */
[----:B-1----:R-:W-:Y:S05]  /*00f0*/  BRA.U !UP0, `(.L_x_0) ;  /* 0x00000001085c7547 */ /* 0x002fea000b800000 */
[----:B------:R-:W0:Y:S01]  /*0100*/  LDC.64 R4, c[0x0][0x388] ;  /* 0x0000e200ff047b82 */ /* 0x000e220000000a00 */
[----:B------:R-:W-:-:S04]  /*0110*/  IMAD.SHL.U32 R3, R7, 0x2, RZ ;  /* 0x0000000207037824 */ /* 0x000fc800078e00ff */
[----:B0-----:R-:W-:-:S05]  /*0120*/  IMAD.WIDE R2, R3, 0x4, R4 ;  /* 0x0000000403027825 */ /* 0x001fca00078e0204 */
[----:B------:R-:W2:Y:S01]  /*0130*/  LDG.E R0, desc[UR6][R2.64] ;  /* 0x0000000602007981 */ /* 0x000ea2000c1e1900 */
[----:B------:R-:W-:Y:S02]  /*0140*/  VOTEU.ANY UR5, UPT, PT ;  /* 0x0000000000057886 */ /* 0x000fe400038e0100 */
[----:B------:R-:W-:Y:S01]  /*0150*/  UFLO.U32 UR5, UR5 ;  /* 0x00000005000572bd */ /* 0x000fe200080e0000 */
[----:B------:R-:W0:Y:S05]  /*0160*/  S2R R6, SR_LANEID ;  /* 0x0000000000067919 */ /* 0x000e2a0000000000 */
[----:B0-----:R-:W-:Y:S01]  /*0170*/  ISETP.EQ.U32.AND P0, PT, R6, UR5, PT ;  /* 0x0000000506007c0c */ /* 0x001fe2000bf02070 */
[----:B--2---:R-:W0:Y:S02]  /*0180*/  REDUX.SUM UR8, R0 ;  /* 0x00000000000873c4 */ /* 0x004e24000000c000 */
[----:B0-----:R-:W-:-:S10]  /*0190*/  IMAD.U32 R7, RZ, RZ, UR8 ;  /* 0x00000008ff077e24 */ /* 0x001fd4000f8e00ff */
[----:B------:R0:W-:Y:S01]  /*01a0*/  @P0 ATOMS.ADD RZ, [UR4], R7 ;  /* 0x00000007ffff098c */ /* 0x0001e20008000004 */
[----:B------:R-:W-:Y:S06]  /*01b0*/  BAR.SYNC.DEFER_BLOCKING 0x0 ;  /* 0x0000000000007b1d */ /* 0x000fec0000010000 */
[----:B------:R-:W2:Y:S02]  /*01c0*/  LDG.E R6, desc[UR6][R2.64+0x4] ;  /* 0x0000040602067981 */ /* 0x000ea4000c1e1900 */
[----:B--2---:R-:W1:Y:S02]  /*01d0*/  REDUX.SUM UR5, R6 ;  /* 0x00000000060573c4 */ /* 0x004e64000000c000 */
[----:B-1----:R-:W-:-:S05]  /*01e0*/  MOV R10, UR5 ;  /* 0x00000005000a7c02 */ /* 0x002fca0008000f00 */
[----:B------:R0:W-:Y:S01]  /*01f0*/  @P0 ATOMS.ADD RZ, [UR4], R10 ;  /* 0x0000000affff098c */ /* 0x0001e20008000004 */
[----:B------:R-:W-:-:S13]  /*0200*/  ISETP.NE.AND P0, PT, R8, RZ, PT ;  /* 0x000000ff0800720c */ /* 0x000fda0003f05270 */
[----:B0-----:R-:W-:Y:S05]  /*0210*/  @P0 EXIT ;  /* 0x000000000000094d */ /* 0x001fea0003800000 */
[----:B------:R-:W-:Y:S01]  /*0220*/  BAR.SYNC.DEFER_BLOCKING 0x0 ;  /* 0x0000000000007b1d */ /* 0x000fe20000010000 */
[----:B------:R-:W-:-:S05]  /*0230*/  IMAD.WIDE.U32 R2, R9, 0x4, R4 ;  /* 0x0000000409027825 */ /* 0x000fca00078e0004 */
[----:B------:R-:W0:Y:S04]  /*0240*/  LDS R7, [UR4] ;  /* 0x00000004ff077984 */ /* 0x000e280008000800 */
[----:B0-----:R-:W-:Y:S01]  /*0250*/  STG.E desc[UR6][R2.64], R7 ;  /* 0x0000000702007986 */ /* 0x001fe2000c101906 */
[----:B------:R-:W-:Y:S05]  /*0260*/  EXIT ;  /* 0x000000000000794d */ /* 0x000fea0003800000 */
.L_x_0:
[----:B------:R-:W0:Y:S02]  /*0270*/  LDC.64 R2, c[0x0][0x388] ;  /* 0x0000e200ff027b82 */ /* 0x000e240000000a00 */
[----:B0-----:R-:W-:-:S06]  /*0280*/  IMAD.WIDE R2, R7, 0x4, R2 ;  /* 0x0000000407027825 */ /* 0x001fcc00078e0202 */
[----:B------:R-:W2:Y:S01]  /*0290*/  LDG.E R2, desc[UR6][R2.64] ;  /* 0x0000000602027981 */ /* 0x000ea2000c1e1900 */
[----:B------:R-:W-:Y:S01]  /*02a0*/  VOTEU.ANY UR5, UPT, PT ;  /* 0x0000000000057886 */ /* 0x000fe200038e0100 */
[----:B------:R-:W0:Y:S01]  /*02b0*/  LDC.64 R4, c[0x0][0x390] ;  /* 0x0000e400ff047b82 */ /* 0x000e220000000a00 */
[----:B------:R-:W-:Y:S01]  /*02c0*/  UFLO.U32 UR5, UR5 ;  /* 0x00000005000572bd */ /* 0x000fe200080e0000 */
[----:B------:R-:W1:Y:S05]  /*02d0*/  S2R R0, SR_LANEID ;  /* 0x0000000000007919 */ /* 0x000e6a0000000000 */
[----:B-1----:R-:W-:Y:S01]  /*02e0*/  ISETP.EQ.U32.AND P0, PT, R0, UR5, PT ;  /* 0x0000000500007c0c */ /* 0x002fe2000bf02070 */
[----:B--2---:R-:W1:Y:S02]  /*02f0*/  REDUX.SUM UR8, R2 ;  /* 0x00000000020873c4 */ /* 0x004e64000000c000 */
[----:B-1----:R-:W-:-:S10]  /*0300*/  MOV R0, UR8 ;  /* 0x0000000800007c02 */ /* 0x002fd40008000f00 */
[----:B------:R-:W-:Y:S01]  /*0310*/  @P0 ATOMS.ADD RZ, [UR4], R0 ;  /* 0x00000000ffff098c */ /* 0x000fe20008000004 */
[----:B------:R-:W-:Y:S06]  /*0320*/  BAR.SYNC.DEFER_BLOCKING 0x0 ;  /* 0x0000000000007b1d */ /* 0x000fec0000010000 */
[----:B------:R-:W0:Y:S04]  /*0330*/  LDS R7, [UR4] ;  /* 0x00000004ff077984 */ /* 0x000e280008000800 */
[----:B0-----:R-:W-:Y:S01]  /*0340*/  STG.E desc[UR6][R4.64], R7 ;  /* 0x0000000704007986 */ /* 0x001fe2000c101906 */
[----:B------:R-:W-:Y:S05]  /*0350*/  EXIT ;  /* 0x000000000000794d */ /* 0x000fea0003800000 */
.L_x_1:
[----:B------:R-:W-:-:S00]  /*0360*/  BRA `(.L_x_1) ;  /* 0xfffffffc00fc7947 */ /* 0x000fc0000383ffff */
[----:B------:R-:W-:-:S00]  /*0370*/  NOP ;  /* 0x0000000000007918 */ /* 0x000fc00000000000 */
        /* <DEDUP_REMOVED lines=8> */
.L_x_2:


//--------------------- .nv.shared._Z16reduction_KerneliPiS_ --------------------------
	.section	.nv.shared._Z16reduction_KerneliPiS_,"aw",@nobits
	.sectionflags	@""
	.align	4
.nv.shared._Z16reduction_KerneliPiS_:
	.zero		1028


//--------------------- .nv.shared.reserved.0     --------------------------
	.section	.nv.shared.reserved.0,"aw",@nobits
	.weak		__nv_reservedSMEM_offset_0_alias
	.size		__nv_reservedSMEM_offset_0_alias, 0, 64
	.other		__nv_reservedSMEM_offset_0_alias,@"STO_CUDA_RESERVED_SHARED STV_DEFAULT"
__nv_reservedSMEM_offset_0_alias:
	.zero		0
	.zero		64


//--------------------- .nv.constant0._Z16reduction_KerneliPiS_ --------------------------
	.section	.nv.constant0._Z16reduction_KerneliPiS_,"a",@progbits
	.sectionflags	@""
	.align	4
.nv.constant0._Z16reduction_KerneliPiS_:
	.zero		920


//--------------------- SYMBOLS --------------------------

	.type		.nv.reservedSmem.offset0,@object
	.size		.nv.reservedSmem.offset0,0x4
	.type		.nv.reservedSmem.cap,@object
	.size		.nv.reservedSmem.cap,0x4
